	.headerflags	@"EF_CUDA_TEXMODE_UNIFIED EF_CUDA_64BIT_ADDRESS EF_CUDA_ACCELERATORS EF_CUDA_SM90 EF_CUDA_VIRTUAL_SM(EF_CUDA_SM90)"
	.elftype	@"ET_EXEC"


//--------------------- .nv.info                  --------------------------
	.section	.nv.info,"",@"SHT_CUDA_INFO"
	.align	4


	//----- nvinfo : EIATTR_REGCOUNT
	.align		4
        /*0000*/ 	.byte	0x04, 0x2f
        /*0002*/ 	.short	(.L_1 - .L_0)
	.align		4
.L_0:
        /*0004*/ 	.word	index@(triton_poi_fused__to_copy_40)
        /*0008*/ 	.word	0x0000000a


	//----- nvinfo : EIATTR_MIN_STACK_SIZE
	.align		4
.L_1:
        /*000c*/ 	.byte	0x04, 0x12
        /*000e*/ 	.short	(.L_3 - .L_2)
	.align		4
.L_2:
        /*0010*/ 	.word	index@(triton_poi_fused__to_copy_40)
        /*0014*/ 	.word	0x00000000


	//----- nvinfo : EIATTR_FRAME_SIZE
	.align		4
.L_3:
        /*0018*/ 	.byte	0x04, 0x11
        /*001a*/ 	.short	(.L_5 - .L_4)
	.align		4
.L_4:
        /*001c*/ 	.word	index@(triton_poi_fused__to_copy_40)
        /*0020*/ 	.word	0x00000000


	//----- nvinfo : EIATTR_MIN_STACK_SIZE
	.align		4
.L_5:
        /*0024*/ 	.byte	0x04, 0x12
        /*0026*/ 	.short	(.L_7 - .L_6)
	.align		4
.L_6:
        /*0028*/ 	.word	index@(triton_poi_fused__to_copy_40)
        /*002c*/ 	.word	0x00000000
.L_7:


//--------------------- .nv.info.triton_poi_fused__to_copy_40 --------------------------
	.section	.nv.info.triton_poi_fused__to_copy_40,"",@"SHT_CUDA_INFO"
	.sectionflags	@""
	.align	4


	//----- nvinfo : EIATTR_CUDA_API_VERSION
	.align		4
        /*0000*/ 	.byte	0x04, 0x37
        /*0002*/ 	.short	(.L_9 - .L_8)
.L_8:
        /*0004*/ 	.word	0x0000007c


	//----- nvinfo : EIATTR_KPARAM_INFO
	.align		4
.L_9:
        /*0008*/ 	.byte	0x04, 0x17
        /*000a*/ 	.short	(.L_11 - .L_10)
.L_10:
        /*000c*/ 	.word	0x00000000
        /*0010*/ 	.short	0x0001
        /*0012*/ 	.short	0x0008
        /*0014*/ 	.byte	0x00, 0xf0, 0x11, 0x00


	//----- nvinfo : EIATTR_KPARAM_INFO
	.align		4
.L_11:
        /*0018*/ 	.byte	0x04, 0x17
        /*001a*/ 	.short	(.L_13 - .L_12)
.L_12:
        /*001c*/ 	.word	0x00000000
        /*0020*/ 	.short	0x0000
        /*0022*/ 	.short	0x0000
        /*0024*/ 	.byte	0x00, 0xf4, 0x21, 0x00


	//----- nvinfo : EIATTR_SPARSE_MMA_MASK
	.align		4
.L_13:
        /*0028*/ 	.byte	0x03, 0x50
        /*002a*/ 	.short	0x0000


	//----- nvinfo : EIATTR_MAXREG_COUNT
	.align		4
        /*002c*/ 	.byte	0x03, 0x1b
        /*002e*/ 	.short	0x00ff


	//----- nvinfo : EIATTR_EXIT_INSTR_OFFSETS
	.align		4
        /*0030*/ 	.byte	0x04, 0x1c
        /*0032*/ 	.short	(.L_15 - .L_14)


	//   ....[0]....
.L_14:
        /*0034*/ 	.word	0x00000140


	//   ....[1]....
        /*0038*/ 	.word	0x00000170


	//----- nvinfo : EIATTR_REQNTID
	.align		4
.L_15:
        /*003c*/ 	.byte	0x04, 0x10
        /*003e*/ 	.short	(.L_17 - .L_16)
.L_16:
        /*0040*/ 	.word	0x00000020
        /*0044*/ 	.word	0x00000001
        /*0048*/ 	.word	0x00000001


	//----- nvinfo : EIATTR_CBANK_PARAM_SIZE
	.align		4
.L_17:
        /*004c*/ 	.byte	0x03, 0x19
        /*004e*/ 	.short	0x000c


	//----- nvinfo : EIATTR_PARAM_CBANK
	.align		4
        /*0050*/ 	.byte	0x04, 0x0a
        /*0052*/ 	.short	(.L_19 - .L_18)
	.align		4
.L_18:
        /*0054*/ 	.word	index@(.nv.constant0.triton_poi_fused__to_copy_40)
        /*0058*/ 	.short	0x0210
        /*005a*/ 	.short	0x000c


	//----- nvinfo : EIATTR_SW_WAR
	.align		4
.L_19:
        /*005c*/ 	.byte	0x04, 0x36
        /*005e*/ 	.short	(.L_21 - .L_20)
.L_20:
        /*0060*/ 	.word	0x00000008
.L_21:


//--------------------- .nv.callgraph             --------------------------
	.section	.nv.callgraph,"",@"SHT_CUDA_CALLGRAPH"
	.align	4
	.sectionentsize	8
	.align		4
        /*0000*/ 	.word	0x00000000
	.align		4
        /*0004*/ 	.word	0xffffffff
	.align		4
        /*0008*/ 	.word	0x00000000
	.align		4
        /*000c*/ 	.word	0xfffffffe
	.align		4
        /*0010*/ 	.word	0x00000000
	.align		4
        /*0014*/ 	.word	0xfffffffd
	.align		4
        /*0018*/ 	.word	0x00000000
	.align		4
        /*001c*/ 	.word	0xfffffffc


//--------------------- .text.triton_poi_fused__to_copy_40 --------------------------
	.section	.text.triton_poi_fused__to_copy_40,"ax",@progbits
	.align	128
        .global         triton_poi_fused__to_copy_40
        .type           triton_poi_fused__to_copy_40,@function
        .size           triton_poi_fused__to_copy_40,(.L_x_1 - triton_poi_fused__to_copy_40)
        .other          triton_poi_fused__to_copy_40,@"STO_CUDA_ENTRY STV_DEFAULT"
triton_poi_fused__to_copy_40:
.text.triton_poi_fused__to_copy_40:
[----:B------:R-:W0:Y:S02]  /*0000*/  LDC R1, c[0x0][0x28] ;  /* 0x00000a00ff017b82 */ /* 0x000e240000000800 */
[----:B------:R-:W1:Y:S01]  /*0010*/  S2R R0, SR_TID.X ;  /* 0x0000000000007919 */ /* 0x000e620000002100 */
[----:B------:R-:W2:Y:S01]  /*0020*/  S2R R5, SR_CTAID.X ;  /* 0x0000000000057919 */ /* 0x000ea20000002500 */
[----:B-1----:R-:W-:-:S05]  /*0030*/  IMAD.SHL.U32 R0, R0, 0x2, RZ ;  /* 0x0000000200007824 */ /* 0x002fca00078e00ff */
[----:B------:R-:W-:-:S05]  /*0040*/  LOP3.LUT R0, R0, 0x3e, RZ, 0xc0, !PT ;  /* 0x0000003e00007812 */ /* 0x000fca00078ec0ff */
[----:B--2---:R-:W-:-:S04]  /*0050*/  IMAD R5, R5, 0x40, R0 ;  /* 0x0000004005057824 */ /* 0x004fc800078e0200 */
[C---:B------:R-:W-:Y:S01]  /*0060*/  VIADD R0, R5.reuse, 0x1 ;  /* 0x0000000105007836 */ /* 0x040fe20000000000 */
[----:B------:R-:W-:Y:S02]  /*0070*/  I2FP.F32.S32 R2, R5 ;  /* 0x0000000500027245 */ /* 0x000fe40000201400 */
[----:B------:R-:W-:Y:S02]  /*0080*/  ISETP.GE.AND P0, PT, R5, 0x40, PT ;  /* 0x000000400500780c */ /* 0x000fe40003f06270 */
[----:B------:R-:W-:Y:S01]  /*0090*/  I2FP.F32.S32 R0, R0 ;  /* 0x0000000000007245 */ /* 0x000fe20000201400 */
[----:B------:R-:W-:Y:S02]  /*00a0*/  FMUL R4, R2, 0.11111111193895339966 ;  /* 0x3de38e3902047820 */ /* 0x000fe40000400000 */
[----:B------:R-:W1:Y:S02]  /*00b0*/  LDC.64 R2, c[0x0][0x210] ;  /* 0x00008400ff027b82 */ /* 0x000e640000000a00 */
[----:B------:R-:W-:Y:S01]  /*00c0*/  FMUL R0, R0, 0.11111111193895339966 ;  /* 0x3de38e3900007820 */ /* 0x000fe20000400000 */
[----:B------:R-:W-:-:S04]  /*00d0*/  FMNMX R4, RZ, R4, !PT ;  /* 0x00000004ff047209 */ /* 0x000fc80007800000 */
[----:B------:R-:W-:Y:S02]  /*00e0*/  FMNMX R0, RZ, R0, !PT ;  /* 0x00000000ff007209 */ /* 0x000fe40007800000 */
[----:B------:R-:W2:Y:S08]  /*00f0*/  F2I.TRUNC.NTZ R4, R4 ;  /* 0x0000000400047305 */ /* 0x000eb0000020f100 */
[----:B------:R-:W3:Y:S01]  /*0100*/  F2I.TRUNC.NTZ R6, R0 ;  /* 0x0000000000067305 */ /* 0x000ee2000020f100 */
[----:B-1----:R-:W-:Y:S01]  /*0110*/  IMAD.WIDE R2, R5, 0x8, R2 ;  /* 0x0000000805027825 */ /* 0x002fe200078e0202 */
[----:B--2---:R-:W-:-:S02]  /*0120*/  SHF.R.S32.HI R5, RZ, 0x1f, R4 ;  /* 0x0000001fff057819 */ /* 0x004fc40000011404 */
[----:B---3--:R-:W-:Y:S01]  /*0130*/  SHF.R.S32.HI R7, RZ, 0x1f, R6 ;  /* 0x0000001fff077819 */ /* 0x008fe20000011406 */
[----:B------:R-:W-:Y:S06]  /*0140*/  @P0 EXIT ;  /* 0x000000000000094d */ /* 0x000fec0003800000 */
[----:B------:R-:W-:Y:S02]  /*0150*/  ULDC.64 UR4, c[0x0][0x208] ;  /* 0x0000820000047ab9 */ /* 0x000fe40000000a00 */
[----:B------:R-:W-:Y:S01]  /*0160*/  STG.E.128 desc[UR4][R2.64], R4 ;  /* 0x0000000402007986 */ /* 0x000fe2000c101d04 */
[----:B------:R-:W-:Y:S05]  /*0170*/  EXIT ;  /* 0x000000000000794d */ /* 0x000fea0003800000 */
.L_x_0:
[----:B------:R-:W-:-:S00]  /*0180*/  BRA `(.L_x_0) ;  /* 0xfffffffc00fc7947 */ /* 0x000fc0000383ffff */
[----:B------:R-:W-:-:S00]  /*0190*/  NOP ;  /* 0x0000000000007918 */ /* 0x000fc00000000000 */
        /* <DEDUP_REMOVED lines=14> */
.L_x_1:


//--------------------- .nv.constant0.triton_poi_fused__to_copy_40 --------------------------
	.section	.nv.constant0.triton_poi_fused__to_copy_40,"a",@progbits
	.sectionflags	@""
	.align	4
.nv.constant0.triton_poi_fused__to_copy_40:
	.zero		540
